	.headerflags	@"EF_CUDA_TEXMODE_UNIFIED EF_CUDA_64BIT_ADDRESS EF_CUDA_ACCELERATORS EF_CUDA_SM90 EF_CUDA_VIRTUAL_SM(EF_CUDA_SM90)"
	.elftype	@"ET_EXEC"


//--------------------- .nv.info                  --------------------------
	.section	.nv.info,"",@"SHT_CUDA_INFO"
	.align	4


	//----- nvinfo : EIATTR_REGCOUNT
	.align		4
        /*0000*/ 	.byte	0x04, 0x2f
        /*0002*/ 	.short	(.L_1 - .L_0)
	.align		4
.L_0:
        /*0004*/ 	.word	index@(triton_poi_fused_add_13)
        /*0008*/ 	.word	0x0000001a


	//----- nvinfo : EIATTR_MIN_STACK_SIZE
	.align		4
.L_1:
        /*000c*/ 	.byte	0x04, 0x12
        /*000e*/ 	.short	(.L_3 - .L_2)
	.align		4
.L_2:
        /*0010*/ 	.word	index@(triton_poi_fused_add_13)
        /*0014*/ 	.word	0x00000000


	//----- nvinfo : EIATTR_FRAME_SIZE
	.align		4
.L_3:
        /*0018*/ 	.byte	0x04, 0x11
        /*001a*/ 	.short	(.L_5 - .L_4)
	.align		4
.L_4:
        /*001c*/ 	.word	index@(triton_poi_fused_add_13)
        /*0020*/ 	.word	0x00000000


	//----- nvinfo : EIATTR_MIN_STACK_SIZE
	.align		4
.L_5:
        /*0024*/ 	.byte	0x04, 0x12
        /*0026*/ 	.short	(.L_7 - .L_6)
	.align		4
.L_6:
        /*0028*/ 	.word	index@(triton_poi_fused_add_13)
        /*002c*/ 	.word	0x00000000
.L_7:


//--------------------- .nv.info.triton_poi_fused_add_13 --------------------------
	.section	.nv.info.triton_poi_fused_add_13,"",@"SHT_CUDA_INFO"
	.sectionflags	@""
	.align	4


	//----- nvinfo : EIATTR_CUDA_API_VERSION
	.align		4
        /*0000*/ 	.byte	0x04, 0x37
        /*0002*/ 	.short	(.L_9 - .L_8)
.L_8:
        /*0004*/ 	.word	0x0000007c


	//----- nvinfo : EIATTR_KPARAM_INFO
	.align		4
.L_9:
        /*0008*/ 	.byte	0x04, 0x17
        /*000a*/ 	.short	(.L_11 - .L_10)
.L_10:
        /*000c*/ 	.word	0x00000000
        /*0010*/ 	.short	0x0002
        /*0012*/ 	.short	0x0010
        /*0014*/ 	.byte	0x00, 0xf0, 0x11, 0x00


	//----- nvinfo : EIATTR_KPARAM_INFO
	.align		4
.L_11:
        /*0018*/ 	.byte	0x04, 0x17
        /*001a*/ 	.short	(.L_13 - .L_12)
.L_12:
        /*001c*/ 	.word	0x00000000
        /*0020*/ 	.short	0x0001
        /*0022*/ 	.short	0x0008
        /*0024*/ 	.byte	0x00, 0xf4, 0x21, 0x00


	//----- nvinfo : EIATTR_KPARAM_INFO
	.align		4
.L_13:
        /*0028*/ 	.byte	0x04, 0x17
        /*002a*/ 	.short	(.L_15 - .L_14)
.L_14:
        /*002c*/ 	.word	0x00000000
        /*0030*/ 	.short	0x0000
        /*0032*/ 	.short	0x0000
        /*0034*/ 	.byte	0x00, 0xf4, 0x21, 0x00


	//----- nvinfo : EIATTR_SPARSE_MMA_MASK
	.align		4
.L_15:
        /*0038*/ 	.byte	0x03, 0x50
        /*003a*/ 	.short	0x0000


	//----- nvinfo : EIATTR_MAXREG_COUNT
	.align		4
        /*003c*/ 	.byte	0x03, 0x1b
        /*003e*/ 	.short	0x00ff


	//----- nvinfo : EIATTR_EXIT_INSTR_OFFSETS
	.align		4
        /*0040*/ 	.byte	0x04, 0x1c
        /*0042*/ 	.short	(.L_17 - .L_16)


	//   ....[0]....
.L_16:
        /*0044*/ 	.word	0x00000190


	//----- nvinfo : EIATTR_REQNTID
	.align		4
.L_17:
        /*0048*/ 	.byte	0x04, 0x10
        /*004a*/ 	.short	(.L_19 - .L_18)
.L_18:
        /*004c*/ 	.word	0x00000080
        /*0050*/ 	.word	0x00000001
        /*0054*/ 	.word	0x00000001


	//----- nvinfo : EIATTR_CBANK_PARAM_SIZE
	.align		4
.L_19:
        /*0058*/ 	.byte	0x03, 0x19
        /*005a*/ 	.short	0x0014


	//----- nvinfo : EIATTR_PARAM_CBANK
	.align		4
        /*005c*/ 	.byte	0x04, 0x0a
        /*005e*/ 	.short	(.L_21 - .L_20)
	.align		4
.L_20:
        /*0060*/ 	.word	index@(.nv.constant0.triton_poi_fused_add_13)
        /*0064*/ 	.short	0x0210
        /*0066*/ 	.short	0x0014


	//----- nvinfo : EIATTR_SW_WAR
	.align		4
.L_21:
        /*0068*/ 	.byte	0x04, 0x36
        /*006a*/ 	.short	(.L_23 - .L_22)
.L_22:
        /*006c*/ 	.word	0x00000008
.L_23:


//--------------------- .nv.callgraph             --------------------------
	.section	.nv.callgraph,"",@"SHT_CUDA_CALLGRAPH"
	.align	4
	.sectionentsize	8
	.align		4
        /*0000*/ 	.word	0x00000000
	.align		4
        /*0004*/ 	.word	0xffffffff
	.align		4
        /*0008*/ 	.word	0x00000000
	.align		4
        /*000c*/ 	.word	0xfffffffe
	.align		4
        /*0010*/ 	.word	0x00000000
	.align		4
        /*0014*/ 	.word	0xfffffffd
	.align		4
        /*0018*/ 	.word	0x00000000
	.align		4
        /*001c*/ 	.word	0xfffffffc


//--------------------- .text.triton_poi_fused_add_13 --------------------------
	.section	.text.triton_poi_fused_add_13,"ax",@progbits
	.align	128
        .global         triton_poi_fused_add_13
        .type           triton_poi_fused_add_13,@function
        .size           triton_poi_fused_add_13,(.L_x_1 - triton_poi_fused_add_13)
        .other          triton_poi_fused_add_13,@"STO_CUDA_ENTRY STV_DEFAULT"
triton_poi_fused_add_13:
.text.triton_poi_fused_add_13:
[----:B------:R-:W-:Y:S01]  /*0000*/  LDC R1, c[0x0][0x28] ;  /* 0x00000a00ff017b82 */ /* 0x000fe20000000800 */
[----:B------:R-:W1:Y:S07]  /*0010*/  S2R R0, SR_TID.X ;  /* 0x0000000000007919 */ /* 0x000e6e0000002100 */
[----:B------:R-:W2:Y:S01]  /*0020*/  LDC.64 R2, c[0x0][0x218] ;  /* 0x00008600ff027b82 */ /* 0x000ea20000000a00 */
[----:B------:R-:W-:Y:S01]  /*0030*/  ULDC.64 UR4, c[0x0][0x208] ;  /* 0x0000820000047ab9 */ /* 0x000fe20000000a00 */
[----:B------:R-:W3:Y:S06]  /*0040*/  S2R R7, SR_CTAID.X ;  /* 0x0000000000077919 */ /* 0x000eec0000002500 */
[----:B------:R-:W4:Y:S01]  /*0050*/  LDC.64 R4, c[0x0][0x210] ;  /* 0x00008400ff047b82 */ /* 0x000f220000000a00 */
[----:B-1----:R-:W-:-:S04]  /*0060*/  SHF.L.U32 R0, R0, 0x2, RZ ;  /* 0x0000000200007819 */ /* 0x002fc800000006ff */
[----:B------:R-:W-:-:S04]  /*0070*/  LOP3.LUT R0, R0, 0x1fc, RZ, 0xc0, !PT ;  /* 0x000001fc00007812 */ /* 0x000fc800078ec0ff */
[----:B---3--:R-:W-:-:S05]  /*0080*/  LEA R7, R7, R0, 0xa ;  /* 0x0000000007077211 */ /* 0x008fca00078e50ff */
[----:B--2---:R-:W-:-:S04]  /*0090*/  IMAD.WIDE R2, R7, 0x4, R2 ;  /* 0x0000000407027825 */ /* 0x004fc800078e0202 */
[----:B----4-:R-:W-:Y:S01]  /*00a0*/  IMAD.WIDE R4, R7, 0x4, R4 ;  /* 0x0000000407047825 */ /* 0x010fe200078e0204 */
[----:B------:R-:W2:Y:S04]  /*00b0*/  LDG.E.128 R8, desc[UR4][R2.64] ;  /* 0x0000000402087981 */ /* 0x000ea8000c1e1d00 */
[----:B------:R-:W2:Y:S04]  /*00c0*/  LDG.E.128 R16, desc[UR4][R4.64] ;  /* 0x0000000404107981 */ /* 0x000ea8000c1e1d00 */
[----:B------:R-:W3:Y:S04]  /*00d0*/  LDG.E.128 R12, desc[UR4][R2.64+0x800] ;  /* 0x00080004020c7981 */ /* 0x000ee8000c1e1d00 */
[----:B------:R-:W3:Y:S01]  /*00e0*/  LDG.E.128 R20, desc[UR4][R4.64+0x800] ;  /* 0x0008000404147981 */ /* 0x000ee2000c1e1d00 */
[----:B--2---:R-:W-:Y:S01]  /*00f0*/  FADD R8, R8, R16 ;  /* 0x0000001008087221 */ /* 0x004fe20000000000 */
[----:B------:R-:W-:Y:S01]  /*0100*/  FADD R9, R9, R17 ;  /* 0x0000001109097221 */ /* 0x000fe20000000000 */
[----:B------:R-:W-:Y:S01]  /*0110*/  FADD R10, R10, R18 ;  /* 0x000000120a0a7221 */ /* 0x000fe20000000000 */
[----:B------:R-:W-:Y:S01]  /*0120*/  FADD R11, R11, R19 ;  /* 0x000000130b0b7221 */ /* 0x000fe20000000000 */
[----:B---3--:R-:W-:Y:S01]  /*0130*/  FADD R12, R12, R20 ;  /* 0x000000140c0c7221 */ /* 0x008fe20000000000 */
[----:B------:R-:W-:Y:S01]  /*0140*/  FADD R13, R13, R21 ;  /* 0x000000150d0d7221 */ /* 0x000fe20000000000 */
[----:B------:R-:W-:Y:S01]  /*0150*/  FADD R14, R14, R22 ;  /* 0x000000160e0e7221 */ /* 0x000fe20000000000 */
[----:B------:R-:W-:Y:S01]  /*0160*/  FADD R15, R15, R23 ;  /* 0x000000170f0f7221 */ /* 0x000fe20000000000 */
[----:B------:R-:W-:Y:S04]  /*0170*/  STG.E.128 desc[UR4][R4.64], R8 ;  /* 0x0000000804007986 */ /* 0x000fe8000c101d04 */
[----:B------:R-:W-:Y:S01]  /*0180*/  STG.E.128 desc[UR4][R4.64+0x800], R12 ;  /* 0x0008000c04007986 */ /* 0x000fe2000c101d04 */
[----:B------:R-:W-:Y:S05]  /*0190*/  EXIT ;  /* 0x000000000000794d */ /* 0x000fea0003800000 */
.L_x_0:
[----:B------:R-:W-:-:S00]  /*01a0*/  BRA `(.L_x_0) ;  /* 0xfffffffc00fc7947 */ /* 0x000fc0000383ffff */
[----:B------:R-:W-:-:S00]  /*01b0*/  NOP ;  /* 0x0000000000007918 */ /* 0x000fc00000000000 */
        /* <DEDUP_REMOVED lines=12> */
.L_x_1:


//--------------------- .nv.constant0.triton_poi_fused_add_13 --------------------------
	.section	.nv.constant0.triton_poi_fused_add_13,"a",@progbits
	.sectionflags	@""
	.align	4
.nv.constant0.triton_poi_fused_add_13:
	.zero		548
